	.headerflags	@"EF_CUDA_TEXMODE_UNIFIED EF_CUDA_64BIT_ADDRESS EF_CUDA_ACCELERATORS EF_CUDA_SM90 EF_CUDA_VIRTUAL_SM(EF_CUDA_SM90)"
	.elftype	@"ET_EXEC"


//--------------------- .nv.info                  --------------------------
	.section	.nv.info,"",@"SHT_CUDA_INFO"
	.align	4


	//----- nvinfo : EIATTR_REGCOUNT
	.align		4
        /*0000*/ 	.byte	0x04, 0x2f
        /*0002*/ 	.short	(.L_1 - .L_0)
	.align		4
.L_0:
        /*0004*/ 	.word	index@(triton_poi_fused_avg_pool2d_45)
        /*0008*/ 	.word	0x00000010


	//----- nvinfo : EIATTR_MIN_STACK_SIZE
	.align		4
.L_1:
        /*000c*/ 	.byte	0x04, 0x12
        /*000e*/ 	.short	(.L_3 - .L_2)
	.align		4
.L_2:
        /*0010*/ 	.word	index@(triton_poi_fused_avg_pool2d_45)
        /*0014*/ 	.word	0x00000000


	//----- nvinfo : EIATTR_FRAME_SIZE
	.align		4
.L_3:
        /*0018*/ 	.byte	0x04, 0x11
        /*001a*/ 	.short	(.L_5 - .L_4)
	.align		4
.L_4:
        /*001c*/ 	.word	index@(triton_poi_fused_avg_pool2d_45)
        /*0020*/ 	.word	0x00000000


	//----- nvinfo : EIATTR_MIN_STACK_SIZE
	.align		4
.L_5:
        /*0024*/ 	.byte	0x04, 0x12
        /*0026*/ 	.short	(.L_7 - .L_6)
	.align		4
.L_6:
        /*0028*/ 	.word	index@(triton_poi_fused_avg_pool2d_45)
        /*002c*/ 	.word	0x00000000
.L_7:


//--------------------- .nv.info.triton_poi_fused_avg_pool2d_45 --------------------------
	.section	.nv.info.triton_poi_fused_avg_pool2d_45,"",@"SHT_CUDA_INFO"
	.sectionflags	@""
	.align	4


	//----- nvinfo : EIATTR_CUDA_API_VERSION
	.align		4
        /*0000*/ 	.byte	0x04, 0x37
        /*0002*/ 	.short	(.L_9 - .L_8)
.L_8:
        /*0004*/ 	.word	0x0000007c


	//----- nvinfo : EIATTR_KPARAM_INFO
	.align		4
.L_9:
        /*0008*/ 	.byte	0x04, 0x17
        /*000a*/ 	.short	(.L_11 - .L_10)
.L_10:
        /*000c*/ 	.word	0x00000000
        /*0010*/ 	.short	0x0002
        /*0012*/ 	.short	0x0010
        /*0014*/ 	.byte	0x00, 0xf0, 0x11, 0x00


	//----- nvinfo : EIATTR_KPARAM_INFO
	.align		4
.L_11:
        /*0018*/ 	.byte	0x04, 0x17
        /*001a*/ 	.short	(.L_13 - .L_12)
.L_12:
        /*001c*/ 	.word	0x00000000
        /*0020*/ 	.short	0x0001
        /*0022*/ 	.short	0x0008
        /*0024*/ 	.byte	0x00, 0xf4, 0x21, 0x00


	//----- nvinfo : EIATTR_KPARAM_INFO
	.align		4
.L_13:
        /*0028*/ 	.byte	0x04, 0x17
        /*002a*/ 	.short	(.L_15 - .L_14)
.L_14:
        /*002c*/ 	.word	0x00000000
        /*0030*/ 	.short	0x0000
        /*0032*/ 	.short	0x0000
        /*0034*/ 	.byte	0x00, 0xf4, 0x21, 0x00


	//----- nvinfo : EIATTR_SPARSE_MMA_MASK
	.align		4
.L_15:
        /*0038*/ 	.byte	0x03, 0x50
        /*003a*/ 	.short	0x0000


	//----- nvinfo : EIATTR_MAXREG_COUNT
	.align		4
        /*003c*/ 	.byte	0x03, 0x1b
        /*003e*/ 	.short	0x00ff


	//----- nvinfo : EIATTR_EXIT_INSTR_OFFSETS
	.align		4
        /*0040*/ 	.byte	0x04, 0x1c
        /*0042*/ 	.short	(.L_17 - .L_16)


	//   ....[0]....
.L_16:
        /*0044*/ 	.word	0x00000310


	//----- nvinfo : EIATTR_REQNTID
	.align		4
.L_17:
        /*0048*/ 	.byte	0x04, 0x10
        /*004a*/ 	.short	(.L_19 - .L_18)
.L_18:
        /*004c*/ 	.word	0x00000080
        /*0050*/ 	.word	0x00000001
        /*0054*/ 	.word	0x00000001


	//----- nvinfo : EIATTR_CBANK_PARAM_SIZE
	.align		4
.L_19:
        /*0058*/ 	.byte	0x03, 0x19
        /*005a*/ 	.short	0x0014


	//----- nvinfo : EIATTR_PARAM_CBANK
	.align		4
        /*005c*/ 	.byte	0x04, 0x0a
        /*005e*/ 	.short	(.L_21 - .L_20)
	.align		4
.L_20:
        /*0060*/ 	.word	index@(.nv.constant0.triton_poi_fused_avg_pool2d_45)
        /*0064*/ 	.short	0x0210
        /*0066*/ 	.short	0x0014


	//----- nvinfo : EIATTR_SW_WAR
	.align		4
.L_21:
        /*0068*/ 	.byte	0x04, 0x36
        /*006a*/ 	.short	(.L_23 - .L_22)
.L_22:
        /*006c*/ 	.word	0x00000008
.L_23:


//--------------------- .nv.callgraph             --------------------------
	.section	.nv.callgraph,"",@"SHT_CUDA_CALLGRAPH"
	.align	4
	.sectionentsize	8
	.align		4
        /*0000*/ 	.word	0x00000000
	.align		4
        /*0004*/ 	.word	0xffffffff
	.align		4
        /*0008*/ 	.word	0x00000000
	.align		4
        /*000c*/ 	.word	0xfffffffe
	.align		4
        /*0010*/ 	.word	0x00000000
	.align		4
        /*0014*/ 	.word	0xfffffffd
	.align		4
        /*0018*/ 	.word	0x00000000
	.align		4
        /*001c*/ 	.word	0xfffffffc


//--------------------- .text.triton_poi_fused_avg_pool2d_45 --------------------------
	.section	.text.triton_poi_fused_avg_pool2d_45,"ax",@progbits
	.align	128
        .global         triton_poi_fused_avg_pool2d_45
        .type           triton_poi_fused_avg_pool2d_45,@function
        .size           triton_poi_fused_avg_pool2d_45,(.L_x_1 - triton_poi_fused_avg_pool2d_45)
        .other          triton_poi_fused_avg_pool2d_45,@"STO_CUDA_ENTRY STV_DEFAULT"
triton_poi_fused_avg_pool2d_45:
.text.triton_poi_fused_avg_pool2d_45:
[----:B------:R-:W-:Y:S01]  /*0000*/  LDC R1, c[0x0][0x28] ;  /* 0x00000a00ff017b82 */ /* 0x000fe20000000800 */
[----:B------:R-:W1:Y:S01]  /*0010*/  S2R R0, SR_TID.X ;  /* 0x0000000000007919 */ /* 0x000e620000002100 */
[----:B------:R-:W-:Y:S01]  /*0020*/  ULDC.64 UR4, c[0x0][0x208] ;  /* 0x0000820000047ab9 */ /* 0x000fe20000000a00 */
[----:B------:R-:W2:Y:S01]  /*0030*/  S2R R5, SR_CTAID.X ;  /* 0x0000000000057919 */ /* 0x000ea20000002500 */
[----:B-1----:R-:W-:Y:S02]  /*0040*/  SHF.L.U32 R0, R0, 0x1, RZ ;  /* 0x0000000100007819 */ /* 0x002fe400000006ff */
[----:B--2---:R-:W-:Y:S02]  /*0050*/  SHF.R.S32.HI R3, RZ, 0x17, R5 ;  /* 0x00000017ff037819 */ /* 0x004fe40000011405 */
[----:B------:R-:W-:Y:S02]  /*0060*/  LOP3.LUT R0, R0, 0xfe, RZ, 0xc0, !PT ;  /* 0x000000fe00007812 */ /* 0x000fe400078ec0ff */
[----:B------:R-:W-:-:S02]  /*0070*/  SGXT R3, R3, 0x1 ;  /* 0x000000010303781a */ /* 0x000fc40000000200 */
[----:B------:R-:W-:-:S04]  /*0080*/  LEA R0, R5, R0, 0x8 ;  /* 0x0000000005007211 */ /* 0x000fc800078e40ff */
[CC--:B------:R-:W-:Y:S02]  /*0090*/  LEA.HI R2, R3.reuse, R0.reuse, RZ, 0xc ;  /* 0x0000000003027211 */ /* 0x0c0fe400078f60ff */
[CC--:B------:R-:W-:Y:S02]  /*00a0*/  LEA.HI R4, R3.reuse, R0.reuse, RZ, 0xe ;  /* 0x0000000003047211 */ /* 0x0c0fe400078f70ff */
[----:B------:R-:W-:Y:S02]  /*00b0*/  LEA.HI R6, R3, R0, RZ, 0xd ;  /* 0x0000000003067211 */ /* 0x000fe400078f68ff */
[----:B------:R-:W-:Y:S02]  /*00c0*/  LOP3.LUT R3, R2, 0xfffff000, RZ, 0xc0, !PT ;  /* 0xfffff00002037812 */ /* 0x000fe400078ec0ff */
[----:B------:R-:W-:Y:S02]  /*00d0*/  SHF.R.S32.HI R7, RZ, 0xc, R2 ;  /* 0x0000000cff077819 */ /* 0x000fe40000011402 */
[----:B------:R-:W-:Y:S01]  /*00e0*/  SHF.R.S32.HI R5, RZ, 0xe, R4 ;  /* 0x0000000eff057819 */ /* 0x000fe20000011404 */
[----:B------:R-:W-:Y:S01]  /*00f0*/  IMAD.IADD R4, R0, 0x1, -R3 ;  /* 0x0000000100047824 */ /* 0x000fe200078e0a03 */
[----:B------:R-:W-:-:S02]  /*0100*/  SHF.R.S32.HI R9, RZ, 0xd, R6 ;  /* 0x0000000dff097819 */ /* 0x000fc40000011406 */
[----:B------:R-:W-:Y:S01]  /*0110*/  LEA.HI R8, R2, R7, RZ, 0x1 ;  /* 0x0000000702087211 */ /* 0x000fe200078f08ff */
[----:B------:R-:W-:Y:S01]  /*0120*/  IMAD R5, R5, 0x19000, R4 ;  /* 0x0001900005057824 */ /* 0x000fe200078e0204 */
[----:B------:R-:W1:Y:S01]  /*0130*/  LDC.64 R2, c[0x0][0x210] ;  /* 0x00008400ff027b82 */ /* 0x000e620000000a00 */
[----:B------:R-:W-:Y:S02]  /*0140*/  LEA.HI R6, R6, R9, RZ, 0x1 ;  /* 0x0000000906067211 */ /* 0x000fe400078f08ff */
[----:B------:R-:W-:Y:S02]  /*0150*/  LOP3.LUT R8, R8, 0x7fffe, RZ, 0xc0, !PT ;  /* 0x0007fffe08087812 */ /* 0x000fe400078ec0ff */
[----:B------:R-:W-:Y:S02]  /*0160*/  LOP3.LUT R6, R6, 0x7fffe, RZ, 0xc0, !PT ;  /* 0x0007fffe06067812 */ /* 0x000fe400078ec0ff */
[----:B------:R-:W-:-:S03]  /*0170*/  IADD3 R8, R7, -R8, RZ ;  /* 0x8000000807087210 */ /* 0x000fc60007ffe0ff */
[----:B------:R-:W-:Y:S01]  /*0180*/  IMAD.IADD R6, R9, 0x1, -R6 ;  /* 0x0000000109067824 */ /* 0x000fe200078e0a06 */
[----:B------:R-:W-:-:S05]  /*0190*/  LEA R5, R8, R5, 0xd ;  /* 0x0000000508057211 */ /* 0x000fca00078e68ff */
[----:B------:R-:W-:-:S04]  /*01a0*/  IMAD R9, R6, 0xa000, R5 ;  /* 0x0000a00006097824 */ /* 0x000fc800078e0205 */
[C---:B------:R-:W-:Y:S01]  /*01b0*/  VIADD R7, R9.reuse, 0x1000 ;  /* 0x0000100009077836 */ /* 0x040fe20000000000 */
[----:B------:R-:W-:Y:S01]  /*01c0*/  IADD3 R11, R9, 0x5000, RZ ;  /* 0x00005000090b7810 */ /* 0x000fe20007ffe0ff */
[C---:B------:R-:W-:Y:S02]  /*01d0*/  VIADD R13, R9.reuse, 0x6000 ;  /* 0x00006000090d7836 */ /* 0x040fe40000000000 */
[----:B-1----:R-:W-:-:S04]  /*01e0*/  IMAD.WIDE R4, R9, 0x4, R2 ;  /* 0x0000000409047825 */ /* 0x002fc800078e0202 */
[--C-:B------:R-:W-:Y:S02]  /*01f0*/  IMAD.WIDE R6, R7, 0x4, R2.reuse ;  /* 0x0000000407067825 */ /* 0x100fe400078e0202 */
[----:B------:R-:W2:Y:S02]  /*0200*/  LDG.E.64 R4, desc[UR4][R4.64] ;  /* 0x0000000404047981 */ /* 0x000ea4000c1e1b00 */
[--C-:B------:R-:W-:Y:S02]  /*0210*/  IMAD.WIDE R8, R11, 0x4, R2.reuse ;  /* 0x000000040b087825 */ /* 0x100fe400078e0202 */
[----:B------:R-:W2:Y:S01]  /*0220*/  LDG.E.64 R6, desc[UR4][R6.64] ;  /* 0x0000000406067981 */ /* 0x000ea2000c1e1b00 */
[----:B------:R-:W1:Y:S01]  /*0230*/  LDC.64 R10, c[0x0][0x218] ;  /* 0x00008600ff0a7b82 */ /* 0x000e620000000a00 */
[----:B------:R-:W-:Y:S02]  /*0240*/  IMAD.WIDE R2, R13, 0x4, R2 ;  /* 0x000000040d027825 */ /* 0x000fe400078e0202 */
[----:B------:R-:W3:Y:S04]  /*0250*/  LDG.E.64 R8, desc[UR4][R8.64] ;  /* 0x0000000408087981 */ /* 0x000ee8000c1e1b00 */
[----:B------:R-:W4:Y:S01]  /*0260*/  LDG.E.64 R2, desc[UR4][R2.64] ;  /* 0x0000000402027981 */ /* 0x000f22000c1e1b00 */
[----:B--2---:R-:W-:Y:S01]  /*0270*/  FADD R13, R4, R6 ;  /* 0x00000006040d7221 */ /* 0x004fe20000000000 */
[----:B------:R-:W-:-:S03]  /*0280*/  FADD R12, R5, R7 ;  /* 0x00000007050c7221 */ /* 0x000fc60000000000 */
[----:B---3--:R-:W-:Y:S01]  /*0290*/  FADD R13, R8, R13 ;  /* 0x0000000d080d7221 */ /* 0x008fe20000000000 */
[----:B------:R-:W-:-:S03]  /*02a0*/  FADD R12, R9, R12 ;  /* 0x0000000c090c7221 */ /* 0x000fc60000000000 */
[----:B----4-:R-:W-:Y:S01]  /*02b0*/  FADD R13, R2, R13 ;  /* 0x0000000d020d7221 */ /* 0x010fe20000000000 */
[----:B------:R-:W-:Y:S01]  /*02c0*/  FADD R12, R3, R12 ;  /* 0x0000000c030c7221 */ /* 0x000fe20000000000 */
[----:B-1----:R-:W-:-:S04]  /*02d0*/  IMAD.WIDE R4, R0, 0x4, R10 ;  /* 0x0000000400047825 */ /* 0x002fc800078e020a */
[----:B------:R-:W-:Y:S01]  /*02e0*/  FMUL R6, R13, 0.25 ;  /* 0x3e8000000d067820 */ /* 0x000fe20000400000 */
[----:B------:R-:W-:-:S05]  /*02f0*/  FMUL R7, R12, 0.25 ;  /* 0x3e8000000c077820 */ /* 0x000fca0000400000 */
[----:B------:R-:W-:Y:S01]  /*0300*/  STG.E.64 desc[UR4][R4.64], R6 ;  /* 0x0000000604007986 */ /* 0x000fe2000c101b04 */
[----:B------:R-:W-:Y:S05]  /*0310*/  EXIT ;  /* 0x000000000000794d */ /* 0x000fea0003800000 */
.L_x_0:
[----:B------:R-:W-:-:S00]  /*0320*/  BRA `(.L_x_0) ;  /* 0xfffffffc00fc7947 */ /* 0x000fc0000383ffff */
[----:B------:R-:W-:-:S00]  /*0330*/  NOP ;  /* 0x0000000000007918 */ /* 0x000fc00000000000 */
        /* <DEDUP_REMOVED lines=12> */
.L_x_1:


//--------------------- .nv.constant0.triton_poi_fused_avg_pool2d_45 --------------------------
	.section	.nv.constant0.triton_poi_fused_avg_pool2d_45,"a",@progbits
	.sectionflags	@""
	.align	4
.nv.constant0.triton_poi_fused_avg_pool2d_45:
	.zero		548
